	.headerflags	@"EF_CUDA_TEXMODE_UNIFIED EF_CUDA_64BIT_ADDRESS EF_CUDA_ACCELERATORS EF_CUDA_SM90 EF_CUDA_VIRTUAL_SM(EF_CUDA_SM90)"
	.elftype	@"ET_EXEC"


//--------------------- .nv.info                  --------------------------
	.section	.nv.info,"",@"SHT_CUDA_INFO"
	.align	4


	//----- nvinfo : EIATTR_REGCOUNT
	.align		4
        /*0000*/ 	.byte	0x04, 0x2f
        /*0002*/ 	.short	(.L_1 - .L_0)
	.align		4
.L_0:
        /*0004*/ 	.word	index@(triton_poi_fused_add_convolution_mul_6)
        /*0008*/ 	.word	0x00000014


	//----- nvinfo : EIATTR_MIN_STACK_SIZE
	.align		4
.L_1:
        /*000c*/ 	.byte	0x04, 0x12
        /*000e*/ 	.short	(.L_3 - .L_2)
	.align		4
.L_2:
        /*0010*/ 	.word	index@(triton_poi_fused_add_convolution_mul_6)
        /*0014*/ 	.word	0x00000000


	//----- nvinfo : EIATTR_FRAME_SIZE
	.align		4
.L_3:
        /*0018*/ 	.byte	0x04, 0x11
        /*001a*/ 	.short	(.L_5 - .L_4)
	.align		4
.L_4:
        /*001c*/ 	.word	index@(triton_poi_fused_add_convolution_mul_6)
        /*0020*/ 	.word	0x00000000


	//----- nvinfo : EIATTR_MIN_STACK_SIZE
	.align		4
.L_5:
        /*0024*/ 	.byte	0x04, 0x12
        /*0026*/ 	.short	(.L_7 - .L_6)
	.align		4
.L_6:
        /*0028*/ 	.word	index@(triton_poi_fused_add_convolution_mul_6)
        /*002c*/ 	.word	0x00000000
.L_7:


//--------------------- .nv.info.triton_poi_fused_add_convolution_mul_6 --------------------------
	.section	.nv.info.triton_poi_fused_add_convolution_mul_6,"",@"SHT_CUDA_INFO"
	.sectionflags	@""
	.align	4


	//----- nvinfo : EIATTR_CUDA_API_VERSION
	.align		4
        /*0000*/ 	.byte	0x04, 0x37
        /*0002*/ 	.short	(.L_9 - .L_8)
.L_8:
        /*0004*/ 	.word	0x0000007c


	//----- nvinfo : EIATTR_KPARAM_INFO
	.align		4
.L_9:
        /*0008*/ 	.byte	0x04, 0x17
        /*000a*/ 	.short	(.L_11 - .L_10)
.L_10:
        /*000c*/ 	.word	0x00000000
        /*0010*/ 	.short	0x0004
        /*0012*/ 	.short	0x0020
        /*0014*/ 	.byte	0x00, 0xf0, 0x11, 0x00


	//----- nvinfo : EIATTR_KPARAM_INFO
	.align		4
.L_11:
        /*0018*/ 	.byte	0x04, 0x17
        /*001a*/ 	.short	(.L_13 - .L_12)
.L_12:
        /*001c*/ 	.word	0x00000000
        /*0020*/ 	.short	0x0003
        /*0022*/ 	.short	0x0018
        /*0024*/ 	.byte	0x00, 0xf4, 0x21, 0x00


	//----- nvinfo : EIATTR_KPARAM_INFO
	.align		4
.L_13:
        /*0028*/ 	.byte	0x04, 0x17
        /*002a*/ 	.short	(.L_15 - .L_14)
.L_14:
        /*002c*/ 	.word	0x00000000
        /*0030*/ 	.short	0x0002
        /*0032*/ 	.short	0x0010
        /*0034*/ 	.byte	0x00, 0xf4, 0x21, 0x00


	//----- nvinfo : EIATTR_KPARAM_INFO
	.align		4
.L_15:
        /*0038*/ 	.byte	0x04, 0x17
        /*003a*/ 	.short	(.L_17 - .L_16)
.L_16:
        /*003c*/ 	.word	0x00000000
        /*0040*/ 	.short	0x0001
        /*0042*/ 	.short	0x0008
        /*0044*/ 	.byte	0x00, 0xf4, 0x21, 0x00


	//----- nvinfo : EIATTR_KPARAM_INFO
	.align		4
.L_17:
        /*0048*/ 	.byte	0x04, 0x17
        /*004a*/ 	.short	(.L_19 - .L_18)
.L_18:
        /*004c*/ 	.word	0x00000000
        /*0050*/ 	.short	0x0000
        /*0052*/ 	.short	0x0000
        /*0054*/ 	.byte	0x00, 0xf4, 0x21, 0x00


	//----- nvinfo : EIATTR_SPARSE_MMA_MASK
	.align		4
.L_19:
        /*0058*/ 	.byte	0x03, 0x50
        /*005a*/ 	.short	0x0000


	//----- nvinfo : EIATTR_MAXREG_COUNT
	.align		4
        /*005c*/ 	.byte	0x03, 0x1b
        /*005e*/ 	.short	0x00ff


	//----- nvinfo : EIATTR_EXIT_INSTR_OFFSETS
	.align		4
        /*0060*/ 	.byte	0x04, 0x1c
        /*0062*/ 	.short	(.L_21 - .L_20)


	//   ....[0]....
.L_20:
        /*0064*/ 	.word	0x00000270


	//   ....[1]....
        /*0068*/ 	.word	0x00000290


	//----- nvinfo : EIATTR_REQNTID
	.align		4
.L_21:
        /*006c*/ 	.byte	0x04, 0x10
        /*006e*/ 	.short	(.L_23 - .L_22)
.L_22:
        /*0070*/ 	.word	0x00000080
        /*0074*/ 	.word	0x00000001
        /*0078*/ 	.word	0x00000001


	//----- nvinfo : EIATTR_CBANK_PARAM_SIZE
	.align		4
.L_23:
        /*007c*/ 	.byte	0x03, 0x19
        /*007e*/ 	.short	0x0024


	//----- nvinfo : EIATTR_PARAM_CBANK
	.align		4
        /*0080*/ 	.byte	0x04, 0x0a
        /*0082*/ 	.short	(.L_25 - .L_24)
	.align		4
.L_24:
        /*0084*/ 	.word	index@(.nv.constant0.triton_poi_fused_add_convolution_mul_6)
        /*0088*/ 	.short	0x0210
        /*008a*/ 	.short	0x0024


	//----- nvinfo : EIATTR_SW_WAR
	.align		4
.L_25:
        /*008c*/ 	.byte	0x04, 0x36
        /*008e*/ 	.short	(.L_27 - .L_26)
.L_26:
        /*0090*/ 	.word	0x00000008
.L_27:


//--------------------- .nv.callgraph             --------------------------
	.section	.nv.callgraph,"",@"SHT_CUDA_CALLGRAPH"
	.align	4
	.sectionentsize	8
	.align		4
        /*0000*/ 	.word	0x00000000
	.align		4
        /*0004*/ 	.word	0xffffffff
	.align		4
        /*0008*/ 	.word	0x00000000
	.align		4
        /*000c*/ 	.word	0xfffffffe
	.align		4
        /*0010*/ 	.word	0x00000000
	.align		4
        /*0014*/ 	.word	0xfffffffd
	.align		4
        /*0018*/ 	.word	0x00000000
	.align		4
        /*001c*/ 	.word	0xfffffffc


//--------------------- .text.triton_poi_fused_add_convolution_mul_6 --------------------------
	.section	.text.triton_poi_fused_add_convolution_mul_6,"ax",@progbits
	.align	128
        .global         triton_poi_fused_add_convolution_mul_6
        .type           triton_poi_fused_add_convolution_mul_6,@function
        .size           triton_poi_fused_add_convolution_mul_6,(.L_x_1 - triton_poi_fused_add_convolution_mul_6)
        .other          triton_poi_fused_add_convolution_mul_6,@"STO_CUDA_ENTRY STV_DEFAULT"
triton_poi_fused_add_convolution_mul_6:
.text.triton_poi_fused_add_convolution_mul_6:
[----:B------:R-:W0:Y:S02]  /*0000*/  LDC R1, c[0x0][0x28] ;  /* 0x00000a00ff017b82 */ /* 0x000e240000000800 */
[----:B------:R-:W1:Y:S01]  /*0010*/  S2R R0, SR_TID.X ;  /* 0x0000000000007919 */ /* 0x000e620000002100 */
[----:B------:R-:W2:Y:S01]  /*0020*/  LDC.64 R8, c[0x0][0x218] ;  /* 0x00008600ff087b82 */ /* 0x000ea20000000a00 */
[----:B------:R-:W-:Y:S01]  /*0030*/  HFMA2.MMA R15, -RZ, RZ, 0, 0 ;  /* 0x00000000ff0f7435 */ /* 0x000fe200000001ff */
[----:B------:R-:W-:Y:S01]  /*0040*/  ULDC.64 UR4, c[0x0][0x208] ;  /* 0x0000820000047ab9 */ /* 0x000fe20000000a00 */
[----:B------:R-:W3:Y:S05]  /*0050*/  S2R R11, SR_CTAID.X ;  /* 0x00000000000b7919 */ /* 0x000eea0000002500 */
[----:B------:R-:W4:Y:S08]  /*0060*/  LDC.64 R6, c[0x0][0x210] ;  /* 0x00008400ff067b82 */ /* 0x000f300000000a00 */
[----:B------:R-:W5:Y:S01]  /*0070*/  LDC.64 R4, c[0x0][0x220] ;  /* 0x00008800ff047b82 */ /* 0x000f620000000a00 */
[----:B-1----:R-:W-:Y:S01]  /*0080*/  IMAD.SHL.U32 R0, R0, 0x2, RZ ;  /* 0x0000000200007824 */ /* 0x002fe200078e00ff */
[----:B---3--:R-:W-:-:S04]  /*0090*/  SHF.R.S32.HI R2, RZ, 0x17, R11 ;  /* 0x00000017ff027819 */ /* 0x008fc8000001140b */
[----:B------:R-:W-:Y:S02]  /*00a0*/  LOP3.LUT R0, R0, 0xfe, RZ, 0xc0, !PT ;  /* 0x000000fe00007812 */ /* 0x000fe400078ec0ff */
[----:B------:R-:W-:Y:S02]  /*00b0*/  SGXT R2, R2, 0x1 ;  /* 0x000000010202781a */ /* 0x000fe40000000200 */
[----:B------:R-:W-:-:S04]  /*00c0*/  LEA R11, R11, R0, 0x8 ;  /* 0x000000000b0b7211 */ /* 0x000fc800078e40ff */
[----:B------:R-:W-:Y:S01]  /*00d0*/  LEA.HI R2, R2, R11, RZ, 0x4 ;  /* 0x0000000b02027211 */ /* 0x000fe200078f20ff */
[C---:B----4-:R-:W-:Y:S01]  /*00e0*/  IMAD.WIDE R6, R11.reuse, 0x4, R6 ;  /* 0x000000040b067825 */ /* 0x050fe200078e0206 */
[----:B------:R-:W-:Y:S02]  /*00f0*/  ISETP.GE.AND P0, PT, R11, 0x100, PT ;  /* 0x000001000b00780c */ /* 0x000fe40003f06270 */
[----:B------:R-:W-:Y:S02]  /*0100*/  SHF.R.S32.HI R0, RZ, 0x4, R2 ;  /* 0x00000004ff007819 */ /* 0x000fe40000011402 */
[----:B------:R-:W1:Y:S02]  /*0110*/  LDC.64 R2, c[0x0][0x228] ;  /* 0x00008a00ff027b82 */ /* 0x000e640000000a00 */
[----:B------:R-:W-:-:S04]  /*0120*/  LEA.HI R10, R0, R0, RZ, 0x2 ;  /* 0x00000000000a7211 */ /* 0x000fc800078f10ff */
[----:B------:R-:W-:-:S05]  /*0130*/  LOP3.LUT R13, R10, 0xfffffffc, RZ, 0xc0, !PT ;  /* 0xfffffffc0a0d7812 */ /* 0x000fca00078ec0ff */
[----:B------:R-:W-:Y:S02]  /*0140*/  IMAD.IADD R13, R0, 0x1, -R13 ;  /* 0x00000001000d7824 */ /* 0x000fe400078e0a0d */
[----:B------:R-:W-:Y:S02]  /*0150*/  IMAD.MOV.U32 R0, RZ, RZ, RZ ;  /* 0x000000ffff007224 */ /* 0x000fe400078e00ff */
[----:B--2---:R-:W-:Y:S01]  /*0160*/  IMAD.WIDE R8, R13, 0x4, R8 ;  /* 0x000000040d087825 */ /* 0x004fe200078e0208 */
[----:B------:R-:W-:Y:S02]  /*0170*/  CS2R R12, SRZ ;  /* 0x00000000000c7805 */ /* 0x000fe4000001ff00 */
[----:B------:R-:W-:Y:S01]  /*0180*/  CS2R R16, SRZ ;  /* 0x0000000000107805 */ /* 0x000fe2000001ff00 */
[C---:B-----5:R-:W-:Y:S01]  /*0190*/  IMAD.WIDE R4, R11.reuse, 0x4, R4 ;  /* 0x000000040b047825 */ /* 0x060fe200078e0204 */
[----:B------:R-:W2:Y:S04]  /*01a0*/  @!P0 LDG.E.EL R15, desc[UR4][R8.64] ;  /* 0x00000004080f8981 */ /* 0x000ea8000c2e1900 */
[----:B------:R-:W3:Y:S01]  /*01b0*/  @!P0 LDG.E.EL R0, desc[UR4][R8.64] ;  /* 0x0000000408008981 */ /* 0x000ee2000c2e1900 */
[----:B-1----:R-:W-:Y:S01]  /*01c0*/  IMAD.WIDE R2, R11, 0x4, R2 ;  /* 0x000000040b027825 */ /* 0x002fe200078e0202 */
[----:B------:R-:W-:-:S02]  /*01d0*/  CS2R R10, SRZ ;  /* 0x00000000000a7805 */ /* 0x000fc4000001ff00 */
[----:B------:R-:W2:Y:S04]  /*01e0*/  @!P0 LDG.E.64 R12, desc[UR4][R6.64] ;  /* 0x00000004060c8981 */ /* 0x000ea8000c1e1b00 */
[----:B------:R-:W4:Y:S04]  /*01f0*/  @!P0 LDG.E.64 R16, desc[UR4][R4.64] ;  /* 0x0000000404108981 */ /* 0x000f28000c1e1b00 */
[----:B------:R-:W5:Y:S01]  /*0200*/  @!P0 LDG.E.64 R10, desc[UR4][R2.64] ;  /* 0x00000004020a8981 */ /* 0x000f62000c1e1b00 */
[----:B--2---:R-:W-:Y:S01]  /*0210*/  FADD R15, R15, R12 ;  /* 0x0000000c0f0f7221 */ /* 0x004fe20000000000 */
[----:B---3--:R-:W-:-:S03]  /*0220*/  FADD R0, R0, R13 ;  /* 0x0000000d00007221 */ /* 0x008fc60000000000 */
[----:B----4-:R-:W-:Y:S01]  /*0230*/  FFMA R15, R15, 0.20000000298023223877, R16 ;  /* 0x3e4ccccd0f0f7823 */ /* 0x010fe20000000010 */
[----:B------:R-:W-:-:S03]  /*0240*/  FFMA R0, R0, 0.20000000298023223877, R17 ;  /* 0x3e4ccccd00007823 */ /* 0x000fc60000000011 */
[----:B-----5:R-:W-:Y:S01]  /*0250*/  FFMA R10, R15, 0.20000000298023223877, R10 ;  /* 0x3e4ccccd0f0a7823 */ /* 0x020fe2000000000a */
[----:B------:R-:W-:Y:S01]  /*0260*/  FFMA R11, R0, 0.20000000298023223877, R11 ;  /* 0x3e4ccccd000b7823 */ /* 0x000fe2000000000b */
[----:B------:R-:W-:Y:S06]  /*0270*/  @P0 EXIT ;  /* 0x000000000000094d */ /* 0x000fec0003800000 */
[----:B------:R-:W-:Y:S01]  /*0280*/  STG.E.64 desc[UR4][R6.64], R10 ;  /* 0x0000000a06007986 */ /* 0x000fe2000c101b04 */
[----:B------:R-:W-:Y:S05]  /*0290*/  EXIT ;  /* 0x000000000000794d */ /* 0x000fea0003800000 */
.L_x_0:
[----:B------:R-:W-:-:S00]  /*02a0*/  BRA `(.L_x_0) ;  /* 0xfffffffc00fc7947 */ /* 0x000fc0000383ffff */
[----:B------:R-:W-:-:S00]  /*02b0*/  NOP ;  /* 0x0000000000007918 */ /* 0x000fc00000000000 */
        /* <DEDUP_REMOVED lines=12> */
.L_x_1:


//--------------------- .nv.constant0.triton_poi_fused_add_convolution_mul_6 --------------------------
	.section	.nv.constant0.triton_poi_fused_add_convolution_mul_6,"a",@progbits
	.sectionflags	@""
	.align	4
.nv.constant0.triton_poi_fused_add_convolution_mul_6:
	.zero		564
